	.headerflags	@"EF_CUDA_TEXMODE_UNIFIED EF_CUDA_64BIT_ADDRESS EF_CUDA_ACCELERATORS EF_CUDA_SM90 EF_CUDA_VIRTUAL_SM(EF_CUDA_SM90)"
	.elftype	@"ET_EXEC"


//--------------------- .nv.info                  --------------------------
	.section	.nv.info,"",@"SHT_CUDA_INFO"
	.align	4


	//----- nvinfo : EIATTR_REGCOUNT
	.align		4
        /*0000*/ 	.byte	0x04, 0x2f
        /*0002*/ 	.short	(.L_2 - .L_1)
	.align		4
.L_1:
        /*0004*/ 	.word	index@(triton_poi_fused_add_tanh_1)
        /*0008*/ 	.word	0x00000014


	//----- nvinfo : EIATTR_MIN_STACK_SIZE
	.align		4
.L_2:
        /*000c*/ 	.byte	0x04, 0x12
        /*000e*/ 	.short	(.L_4 - .L_3)
	.align		4
.L_3:
        /*0010*/ 	.word	index@(triton_poi_fused_add_tanh_1)
        /*0014*/ 	.word	0x00000000


	//----- nvinfo : EIATTR_FRAME_SIZE
	.align		4
.L_4:
        /*0018*/ 	.byte	0x04, 0x11
        /*001a*/ 	.short	(.L_6 - .L_5)
	.align		4
.L_5:
        /*001c*/ 	.word	index@(triton_poi_fused_add_tanh_1)
        /*0020*/ 	.word	0x00000000


	//----- nvinfo : EIATTR_MIN_STACK_SIZE
	.align		4
.L_6:
        /*0024*/ 	.byte	0x04, 0x12
        /*0026*/ 	.short	(.L_8 - .L_7)
	.align		4
.L_7:
        /*0028*/ 	.word	index@(triton_poi_fused_add_tanh_1)
        /*002c*/ 	.word	0x00000000
.L_8:


//--------------------- .nv.info.triton_poi_fused_add_tanh_1 --------------------------
	.section	.nv.info.triton_poi_fused_add_tanh_1,"",@"SHT_CUDA_INFO"
	.sectionflags	@""
	.align	4


	//----- nvinfo : EIATTR_CUDA_API_VERSION
	.align		4
        /*0000*/ 	.byte	0x04, 0x37
        /*0002*/ 	.short	(.L_10 - .L_9)
.L_9:
        /*0004*/ 	.word	0x0000007c


	//----- nvinfo : EIATTR_KPARAM_INFO
	.align		4
.L_10:
        /*0008*/ 	.byte	0x04, 0x17
        /*000a*/ 	.short	(.L_12 - .L_11)
.L_11:
        /*000c*/ 	.word	0x00000000
        /*0010*/ 	.short	0x0004
        /*0012*/ 	.short	0x0020
        /*0014*/ 	.byte	0x00, 0xf0, 0x11, 0x00


	//----- nvinfo : EIATTR_KPARAM_INFO
	.align		4
.L_12:
        /*0018*/ 	.byte	0x04, 0x17
        /*001a*/ 	.short	(.L_14 - .L_13)
.L_13:
        /*001c*/ 	.word	0x00000000
        /*0020*/ 	.short	0x0003
        /*0022*/ 	.short	0x0018
        /*0024*/ 	.byte	0x00, 0xf4, 0x21, 0x00


	//----- nvinfo : EIATTR_KPARAM_INFO
	.align		4
.L_14:
        /*0028*/ 	.byte	0x04, 0x17
        /*002a*/ 	.short	(.L_16 - .L_15)
.L_15:
        /*002c*/ 	.word	0x00000000
        /*0030*/ 	.short	0x0002
        /*0032*/ 	.short	0x0010
        /*0034*/ 	.byte	0x00, 0xf4, 0x21, 0x00


	//----- nvinfo : EIATTR_KPARAM_INFO
	.align		4
.L_16:
        /*0038*/ 	.byte	0x04, 0x17
        /*003a*/ 	.short	(.L_18 - .L_17)
.L_17:
        /*003c*/ 	.word	0x00000000
        /*0040*/ 	.short	0x0001
        /*0042*/ 	.short	0x0008
        /*0044*/ 	.byte	0x00, 0xf4, 0x21, 0x00


	//----- nvinfo : EIATTR_KPARAM_INFO
	.align		4
.L_18:
        /*0048*/ 	.byte	0x04, 0x17
        /*004a*/ 	.short	(.L_20 - .L_19)
.L_19:
        /*004c*/ 	.word	0x00000000
        /*0050*/ 	.short	0x0000
        /*0052*/ 	.short	0x0000
        /*0054*/ 	.byte	0x00, 0xf4, 0x21, 0x00


	//----- nvinfo : EIATTR_SPARSE_MMA_MASK
	.align		4
.L_20:
        /*0058*/ 	.byte	0x03, 0x50
        /*005a*/ 	.short	0x0000


	//----- nvinfo : EIATTR_MAXREG_COUNT
	.align		4
        /*005c*/ 	.byte	0x03, 0x1b
        /*005e*/ 	.short	0x00ff


	//----- nvinfo : EIATTR_EXIT_INSTR_OFFSETS
	.align		4
        /*0060*/ 	.byte	0x04, 0x1c
        /*0062*/ 	.short	(.L_22 - .L_21)


	//   ....[0]....
.L_21:
        /*0064*/ 	.word	0x00000500


	//   ....[1]....
        /*0068*/ 	.word	0x00000520


	//----- nvinfo : EIATTR_REQNTID
	.align		4
.L_22:
        /*006c*/ 	.byte	0x04, 0x10
        /*006e*/ 	.short	(.L_24 - .L_23)
.L_23:
        /*0070*/ 	.word	0x00000020
        /*0074*/ 	.word	0x00000001
        /*0078*/ 	.word	0x00000001


	//----- nvinfo : EIATTR_CRS_STACK_SIZE
	.align		4
.L_24:
        /*007c*/ 	.byte	0x04, 0x1e
        /*007e*/ 	.short	(.L_26 - .L_25)
.L_25:
        /*0080*/ 	.word	0x00000000


	//----- nvinfo : EIATTR_CBANK_PARAM_SIZE
	.align		4
.L_26:
        /*0084*/ 	.byte	0x03, 0x19
        /*0086*/ 	.short	0x0024


	//----- nvinfo : EIATTR_PARAM_CBANK
	.align		4
        /*0088*/ 	.byte	0x04, 0x0a
        /*008a*/ 	.short	(.L_28 - .L_27)
	.align		4
.L_27:
        /*008c*/ 	.word	index@(.nv.constant0.triton_poi_fused_add_tanh_1)
        /*0090*/ 	.short	0x0210
        /*0092*/ 	.short	0x0024


	//----- nvinfo : EIATTR_SW_WAR
	.align		4
.L_28:
        /*0094*/ 	.byte	0x04, 0x36
        /*0096*/ 	.short	(.L_30 - .L_29)
.L_29:
        /*0098*/ 	.word	0x00000008
.L_30:


//--------------------- .nv.callgraph             --------------------------
	.section	.nv.callgraph,"",@"SHT_CUDA_CALLGRAPH"
	.align	4
	.sectionentsize	8
	.align		4
        /*0000*/ 	.word	0x00000000
	.align		4
        /*0004*/ 	.word	0xffffffff
	.align		4
        /*0008*/ 	.word	0x00000000
	.align		4
        /*000c*/ 	.word	0xfffffffe
	.align		4
        /*0010*/ 	.word	0x00000000
	.align		4
        /*0014*/ 	.word	0xfffffffd
	.align		4
        /*0018*/ 	.word	0x00000000
	.align		4
        /*001c*/ 	.word	0xfffffffc


//--------------------- .nv.constant4             --------------------------
	.section	.nv.constant4,"a",@progbits
	.align	8
	.align		8
.nv.constant4:
        /*0000*/ 	.dword	_$_str


//--------------------- .text.triton_poi_fused_add_tanh_1 --------------------------
	.section	.text.triton_poi_fused_add_tanh_1,"ax",@progbits
	.align	128
        .global         triton_poi_fused_add_tanh_1
        .type           triton_poi_fused_add_tanh_1,@function
        .size           triton_poi_fused_add_tanh_1,(.L_x_7 - triton_poi_fused_add_tanh_1)
        .other          triton_poi_fused_add_tanh_1,@"STO_CUDA_ENTRY STV_DEFAULT"
triton_poi_fused_add_tanh_1:
.text.triton_poi_fused_add_tanh_1:
[----:B------:R-:W0:Y:S02]  /*0000*/  LDC R1, c[0x0][0x28] ;  /* 0x00000a00ff017b82 */ /* 0x000e240000000800 */
[----:B------:R-:W1:Y:S01]  /*0010*/  S2R R0, SR_TID.X ;  /* 0x0000000000007919 */ /* 0x000e620000002100 */
[----:B------:R-:W2:Y:S01]  /*0020*/  LDC.64 R8, c[0x0][0x220] ;  /* 0x00008800ff087b82 */ /* 0x000ea20000000a00 */
[----:B------:R-:W-:Y:S02]  /*0030*/  CS2R R14, SRZ ;  /* 0x00000000000e7805 */ /* 0x000fe4000001ff00 */
[----:B------:R-:W-:Y:S01]  /*0040*/  CS2R R12, SRZ ;  /* 0x00000000000c7805 */ /* 0x000fe2000001ff00 */
[----:B------:R-:W3:Y:S01]  /*0050*/  S2R R3, SR_CTAID.X ;  /* 0x0000000000037919 */ /* 0x000ee20000002500 */
[----:B------:R-:W-:-:S03]  /*0060*/  ULDC.64 UR4, c[0x0][0x208] ;  /* 0x0000820000047ab9 */ /* 0x000fc60000000a00 */
[----:B------:R-:W4:Y:S01]  /*0070*/  LDC.64 R6, c[0x0][0x218] ;  /* 0x00008600ff067b82 */ /* 0x000f220000000a00 */
[----:B-1----:R-:W-:-:S04]  /*0080*/  SHF.L.U32 R0, R0, 0x1, RZ ;  /* 0x0000000100007819 */ /* 0x002fc800000006ff */
[----:B------:R-:W-:Y:S02]  /*0090*/  LOP3.LUT R0, R0, 0x3e, RZ, 0xc0, !PT ;  /* 0x0000003e00007812 */ /* 0x000fe400078ec0ff */
[----:B---3--:R-:W-:Y:S02]  /*00a0*/  SHF.R.S32.HI R4, RZ, 0x19, R3 ;  /* 0x00000019ff047819 */ /* 0x008fe40000011403 */
[----:B------:R-:W-:Y:S02]  /*00b0*/  LEA R2, R3, R0, 0x6 ;  /* 0x0000000003027211 */ /* 0x000fe400078e30ff */
[----:B------:R-:W-:Y:S02]  /*00c0*/  SGXT R3, R4, 0x1 ;  /* 0x000000010403781a */ /* 0x000fe40000000200 */
[----:B------:R-:W1:Y:S01]  /*00d0*/  LDC.64 R4, c[0x0][0x210] ;  /* 0x00008400ff047b82 */ /* 0x000e620000000a00 */
[----:B------:R-:W-:Y:S02]  /*00e0*/  ISETP.GE.AND P0, PT, R2, 0x40, PT ;  /* 0x000000400200780c */ /* 0x000fe40003f06270 */
[----:B------:R-:W-:-:S02]  /*00f0*/  LEA.HI R0, R3, R2, RZ, 0x2 ;  /* 0x0000000203007211 */ /* 0x000fc400078f10ff */
[----:B------:R-:W-:Y:S02]  /*0100*/  LEA.HI R10, R3, R2, RZ, 0x4 ;  /* 0x00000002030a7211 */ /* 0x000fe400078f20ff */
[----:B------:R-:W-:Y:S02]  /*0110*/  LOP3.LUT R3, R0, 0xfffffffc, RZ, 0xc0, !PT ;  /* 0xfffffffc00037812 */ /* 0x000fe400078ec0ff */
[----:B------:R-:W-:Y:S02]  /*0120*/  SHF.R.S32.HI R10, RZ, 0x4, R10 ;  /* 0x00000004ff0a7819 */ /* 0x000fe4000001140a */
[----:B------:R-:W-:-:S04]  /*0130*/  IADD3 R3, R2, -R3, RZ ;  /* 0x8000000302037210 */ /* 0x000fc80007ffe0ff */
[----:B------:R-:W-:Y:S01]  /*0140*/  LEA R11, R10, R3, 0x2 ;  /* 0x000000030a0b7211 */ /* 0x000fe200078e10ff */
[----:B--2---:R-:W-:-:S04]  /*0150*/  IMAD.WIDE R8, R3, 0x4, R8 ;  /* 0x0000000403087825 */ /* 0x004fc800078e0208 */
[----:B----4-:R-:W-:Y:S01]  /*0160*/  IMAD.WIDE R6, R11, 0x4, R6 ;  /* 0x000000040b067825 */ /* 0x010fe200078e0206 */
[----:B------:R-:W-:Y:S01]  /*0170*/  CS2R R10, SRZ ;  /* 0x00000000000a7805 */ /* 0x000fe2000001ff00 */
[----:B------:R-:W2:Y:S02]  /*0180*/  @!P0 LDG.E.EL.64 R14, desc[UR4][R8.64] ;  /* 0x00000004080e8981 */ /* 0x000ea4000c2e1b00 */
[----:B-1----:R-:W-:Y:S02]  /*0190*/  IMAD.WIDE R4, R2, 0x4, R4 ;  /* 0x0000000402047825 */ /* 0x002fe400078e0204 */
[----:B------:R-:W2:Y:S04]  /*01a0*/  @!P0 LDG.E.EL.64 R12, desc[UR4][R6.64] ;  /* 0x00000004060c8981 */ /* 0x000ea8000c2e1b00 */
[----:B------:R-:W3:Y:S01]  /*01b0*/  @!P0 LDG.E.64 R10, desc[UR4][R4.64] ;  /* 0x00000004040a8981 */ /* 0x000ee2000c1e1b00 */
[----:B------:R-:W-:Y:S01]  /*01c0*/  BSSY B0, `(.L_x_0) ;  /* 0x0000019000007945 */ /* 0x000fe20003800000 */
[----:B--2---:R-:W-:Y:S01]  /*01d0*/  FADD R3, R14, R12 ;  /* 0x0000000c0e037221 */ /* 0x004fe20000000000 */
[----:B------:R-:W-:-:S03]  /*01e0*/  FADD R0, R15, R13 ;  /* 0x0000000d0f007221 */ /* 0x000fc60000000000 */
[----:B---3--:R-:W-:Y:S01]  /*01f0*/  FADD R17, R3, R10 ;  /* 0x0000000a03117221 */ /* 0x008fe20000000000 */
[----:B------:R-:W-:-:S03]  /*0200*/  FADD R11, R0, R11 ;  /* 0x0000000b000b7221 */ /* 0x000fc60000000000 */
[----:B------:R-:W-:-:S05]  /*0210*/  FADD.FTZ R10, |R17|, -RZ ;  /* 0x800000ff110a7221 */ /* 0x000fca0000010200 */
[----:B------:R-:W-:-:S13]  /*0220*/  FSETP.GE.AND P1, PT, R10, 0.60000002384185791016, PT ;  /* 0x3f19999a0a00780b */ /* 0x000fda0003f26000 */
[----:B------:R-:W-:Y:S05]  /*0230*/  @!P1 BRA `(.L_x_1) ;  /* 0x0000000000289947 */ /* 0x000fea0003800000 */
[C---:B------:R-:W-:Y:S01]  /*0240*/  FMUL R0, R10.reuse, 2.8853900432586669922 ;  /* 0x4038aa3b0a007820 */ /* 0x040fe20000400000 */
[----:B------:R-:W-:Y:S01]  /*0250*/  HFMA2.MMA R4, -RZ, RZ, 1.875, 0 ;  /* 0x3f800000ff047435 */ /* 0x000fe200000001ff */
[----:B------:R-:W-:-:S04]  /*0260*/  FSETP.GE.AND P1, PT, R10, 9.010913848876953125, PT ;  /* 0x41102cb40a00780b */ /* 0x000fc80003f26000 */
[----:B------:R-:W1:Y:S02]  /*0270*/  MUFU.EX2 R0, R0 ;  /* 0x0000000000007308 */ /* 0x000e640000000800 */
[----:B-1----:R-:W-:-:S06]  /*0280*/  FADD R3, R0, 1 ;  /* 0x3f80000000037421 */ /* 0x002fcc0000000000 */
[----:B------:R-:W1:Y:S02]  /*0290*/  MUFU.RCP R3, R3 ;  /* 0x0000000300037308 */ /* 0x000e640000001000 */
[----:B-1----:R-:W-:-:S05]  /*02a0*/  FFMA.FTZ R4, R3, -2, R4 ;  /* 0xc000000003047823 */ /* 0x002fca0000010004 */
[----:B------:R-:W-:-:S04]  /*02b0*/  FSEL R4, R4, 1, !P1 ;  /* 0x3f80000004047808 */ /* 0x000fc80004800000 */
[----:B------:R-:W-:Y:S01]  /*02c0*/  LOP3.LUT R6, R4, 0x80000000, R17, 0xf8, !PT ;  /* 0x8000000004067812 */ /* 0x000fe200078ef811 */
[----:B------:R-:W-:Y:S06]  /*02d0*/  BRA `(.L_x_2) ;  /* 0x00000000001c7947 */ /* 0x000fec0003800000 */
.L_x_1:
[----:B------:R-:W-:Y:S01]  /*02e0*/  MOV R0, 0x3c80f082 ;  /* 0x3c80f08200007802 */ /* 0x000fe20000000f00 */
[----:B------:R-:W-:-:S04]  /*02f0*/  FMUL R3, R17, R17 ;  /* 0x0000001111037220 */ /* 0x000fc80000400000 */
[----:B------:R-:W-:-:S04]  /*0300*/  FFMA.FTZ R0, R3, R0, -0.052303962409496307373 ;  /* 0xbd563cae03007423 */ /* 0x000fc80000010000 */
[----:B------:R-:W-:-:S04]  /*0310*/  FFMA.FTZ R0, R3, R0, 0.1331529766321182251 ;  /* 0x3e08594103007423 */ /* 0x000fc80000010000 */
[----:B------:R-:W-:-:S04]  /*0320*/  FFMA.FTZ R0, R3, R0, -0.33332768082618713379 ;  /* 0xbeaaa9ed03007423 */ /* 0x000fc80000010000 */
[----:B------:R-:W-:-:S04]  /*0330*/  FFMA.FTZ R0, R3, R0, RZ ;  /* 0x0000000003007223 */ /* 0x000fc800000100ff */
[----:B------:R-:W-:-:S07]  /*0340*/  FFMA.FTZ R6, R17, R0, R17 ;  /* 0x0000000011067223 */ /* 0x000fce0000010011 */
.L_x_2:
[----:B------:R-:W-:Y:S05]  /*0350*/  BSYNC B0 ;  /* 0x0000000000007941 */ /* 0x000fea0003800000 */
.L_x_0:
[----:B------:R-:W-:Y:S01]  /*0360*/  FADD.FTZ R7, |R11|, -RZ ;  /* 0x800000ff0b077221 */ /* 0x000fe20000010200 */
[----:B------:R-:W-:Y:S01]  /*0370*/  BSSY B0, `(.L_x_3) ;  /* 0x0000015000007945 */ /* 0x000fe20003800000 */
[----:B------:R-:W-:-:S03]  /*0380*/  SHF.R.S32.HI R5, RZ, 0x1f, R2 ;  /* 0x0000001fff057819 */ /* 0x000fc60000011402 */
        /* <DEDUP_REMOVED lines=12> */
.L_x_4:
[----:B------:R-:W-:Y:S01]  /*0450*/  MOV R0, 0x3c80f082 ;  /* 0x3c80f08200007802 */ /* 0x000fe20000000f00 */
[----:B------:R-:W-:-:S04]  /*0460*/  FMUL R3, R11, R11 ;  /* 0x0000000b0b037220 */ /* 0x000fc80000400000 */
[----:B------:R-:W-:-:S04]  /*0470*/  FFMA.FTZ R0, R3, R0, -0.052303962409496307373 ;  /* 0xbd563cae03007423 */ /* 0x000fc80000010000 */
[----:B------:R-:W-:-:S04]  /*0480*/  FFMA.FTZ R0, R3, R0, 0.1331529766321182251 ;  /* 0x3e08594103007423 */ /* 0x000fc80000010000 */
[----:B------:R-:W-:-:S04]  /*0490*/  FFMA.FTZ R0, R3, R0, -0.33332768082618713379 ;  /* 0xbeaaa9ed03007423 */ /* 0x000fc80000010000 */
[----:B------:R-:W-:-:S04]  /*04a0*/  FFMA.FTZ R0, R3, R0, RZ ;  /* 0x0000000003007223 */ /* 0x000fc800000100ff */
[----:B------:R-:W-:-:S07]  /*04b0*/  FFMA.FTZ R7, R11, R0, R11 ;  /* 0x000000000b077223 */ /* 0x000fce000001000b */
.L_x_5:
[----:B------:R-:W-:Y:S05]  /*04c0*/  BSYNC B0 ;  /* 0x0000000000007941 */ /* 0x000fea0003800000 */
.L_x_3:
[----:B------:R-:W-:Y:S02]  /*04d0*/  ULDC.64 UR6, c[0x0][0x228] ;  /* 0x00008a0000067ab9 */ /* 0x000fe40000000a00 */
[----:B------:R-:W-:-:S04]  /*04e0*/  LEA R4, P1, R2, UR6, 0x2 ;  /* 0x0000000602047c11 */ /* 0x000fc8000f8210ff */
[----:B------:R-:W-:Y:S01]  /*04f0*/  LEA.HI.X R5, R2, UR7, R5, 0x2, P1 ;  /* 0x0000000702057c11 */ /* 0x000fe200088f1405 */
[----:B------:R-:W-:Y:S08]  /*0500*/  @P0 EXIT ;  /* 0x000000000000094d */ /* 0x000ff00003800000 */
[----:B------:R-:W-:Y:S01]  /*0510*/  STG.E.64 desc[UR4][R4.64], R6 ;  /* 0x0000000604007986 */ /* 0x000fe2000c101b04 */
[----:B------:R-:W-:Y:S05]  /*0520*/  EXIT ;  /* 0x000000000000794d */ /* 0x000fea0003800000 */
.L_x_6:
[----:B------:R-:W-:-:S00]  /*0530*/  BRA `(.L_x_6) ;  /* 0xfffffffc00fc7947 */ /* 0x000fc0000383ffff */
[----:B------:R-:W-:-:S00]  /*0540*/  NOP ;  /* 0x0000000000007918 */ /* 0x000fc00000000000 */
        /* <DEDUP_REMOVED lines=11> */
.L_x_7:


//--------------------- .nv.global.init           --------------------------
	.section	.nv.global.init,"aw",@progbits
.nv.global.init:
	.type		_$_str,@object
	.size		_$_str,(.L_0 - _$_str)
_$_str:
        /*0000*/ 	.byte	0x5f, 0x5f, 0x43, 0x55, 0x44, 0x41, 0x5f, 0x46, 0x54, 0x5a, 0x00
.L_0:


//--------------------- .nv.constant0.triton_poi_fused_add_tanh_1 --------------------------
	.section	.nv.constant0.triton_poi_fused_add_tanh_1,"a",@progbits
	.sectionflags	@""
	.align	4
.nv.constant0.triton_poi_fused_add_tanh_1:
	.zero		564
